//
// Generated by NVIDIA NVVM Compiler
//
// Compiler Build ID: CL-36424714
// Cuda compilation tools, release 13.0, V13.0.88
// Based on NVVM 20.0.0
//

.version 9.0
.target sm_100
.address_size 64

	// .globl	_Z28modifiedDiffusionCoeffKernelPfi

.visible .entry _Z28modifiedDiffusionCoeffKernelPfi(
	.param .u64 .ptr .align 1 _Z28modifiedDiffusionCoeffKernelPfi_param_0,
	.param .u32 _Z28modifiedDiffusionCoeffKernelPfi_param_1
)
{
	.reg .pred 	%p<3>;
	.reg .b32 	%r<7>;
	.reg .b32 	%f<4>;
	.reg .b64 	%rd<5>;
	.reg .b64 	%fd<4>;

	ld.param.u64 	%rd2, [_Z28modifiedDiffusionCoeffKernelPfi_param_0];
	ld.param.u32 	%r2, [_Z28modifiedDiffusionCoeffKernelPfi_param_1];
	mov.u32 	%r3, %ctaid.x;
	mov.u32 	%r4, %ntid.x;
	mov.u32 	%r5, %tid.x;
	mad.lo.s32 	%r1, %r3, %r4, %r5;
	setp.ge.s32 	%p1, %r1, %r2;
	@%p1 bra 	$L__BB0_4;
	cvta.to.global.u64 	%rd3, %rd2;
	mul.wide.s32 	%rd4, %r1, 4;
	add.s64 	%rd1, %rd3, %rd4;
	ld.global.f32 	%f2, [%rd1];
	mul.f32 	%f3, %f2, %f2;
	cvt.f64.f32 	%fd1, %f3;
	add.f64 	%fd2, %fd1, 0d3FF0000000000000;
	rcp.rn.f64 	%fd3, %fd2;
	cvt.rn.f32.f64 	%f1, %fd3;
	setp.leu.f32 	%p2, %f1, 0f3F800000;
	@%p2 bra 	$L__BB0_3;
	mov.b32 	%r6, 1065353216;
	st.global.u32 	[%rd1], %r6;
	bra.uni 	$L__BB0_4;
$L__BB0_3:
	st.global.f32 	[%rd1], %f1;
$L__BB0_4:
	ret;

}


// ===== COMPILED SASS (sm_100) =====

	.target	sm_100

	.elftype	@"ET_EXEC"


//--------------------- .note.nv.tkinfo           --------------------------
	.section	.note.nv.tkinfo,"",@"SHT_NOTE"
	.sectionflags	@"SHF_NOTE_NV_TKINFO"
	.tkinfo
        /*0018*/ 	.word	0x00000002
        /*0030*/ 	.string	""
        /*0030*/ 	.string	"ptxas"
        /*0030*/ 	.string	"Cuda compilation tools, release 13.0, V13.0.88"
        /*0030*/ 	.string	"Build cuda_13.0.r13.0/compiler.36424714_0"
        /*0030*/ 	.string	"-arch sm_100 -m 64 "



//--------------------- .note.nv.cuinfo           --------------------------
	.section	.note.nv.cuinfo,"",@"SHT_NOTE"
	.sectionflags	@"SHF_NOTE_NV_CUINFO"
        /*0018*/ 	.short	0x0002
        /*001a*/ 	.short	0x0064
        /*001c*/ 	.short	0x0082
	.zero		2


//--------------------- .nv.info                  --------------------------
	.section	.nv.info,"",@"SHT_CUDA_INFO"
	.align	4


	//----- nvinfo : EIATTR_REGCOUNT
	.align		4
        /*0000*/ 	.byte	0x04, 0x2f
        /*0002*/ 	.short	(.L_1 - .L_0)
	.align		4
.L_0:
        /*0004*/ 	.word	index@(_Z28modifiedDiffusionCoeffKernelPfi)
        /*0008*/ 	.word	0x0000000e


	//----- nvinfo : EIATTR_FRAME_SIZE
	.align		4
.L_1:
        /*000c*/ 	.byte	0x04, 0x11
        /*000e*/ 	.short	(.L_3 - .L_2)
	.align		4
.L_2:
        /*0010*/ 	.word	index@($__internal_0_$__cuda_sm20_dblrcp_rn_slowpath_v3)
        /*0014*/ 	.word	0x00000000


	//----- nvinfo : EIATTR_FRAME_SIZE
	.align		4
.L_3:
        /*0018*/ 	.byte	0x04, 0x11
        /*001a*/ 	.short	(.L_5 - .L_4)
	.align		4
.L_4:
        /*001c*/ 	.word	index@(_Z28modifiedDiffusionCoeffKernelPfi)
        /*0020*/ 	.word	0x00000000


	//----- nvinfo : EIATTR_MIN_STACK_SIZE
	.align		4
.L_5:
        /*0024*/ 	.byte	0x04, 0x12
        /*0026*/ 	.short	(.L_7 - .L_6)
	.align		4
.L_6:
        /*0028*/ 	.word	index@(_Z28modifiedDiffusionCoeffKernelPfi)
        /*002c*/ 	.word	0x00000000
.L_7:


//--------------------- .nv.compat                --------------------------
	.section	.nv.compat,"",@"SHT_CUDA_COMPAT_INFO"
	.align	4
        /*0000*/ 	.byte	0x02, 0x09, 0x00, 0x00, 0x02, 0x02, 0x01, 0x00, 0x02, 0x05, 0x05, 0x00, 0x03, 0x07, 0x01, 0x01
        /*0010*/ 	.byte	0x02, 0x03, 0x00, 0x00, 0x02, 0x06, 0x01, 0x00, 0x04, 0x0b, 0x08, 0x00, 0x01, 0x00, 0x00, 0x00
        /*0020*/ 	.byte	0x00, 0x00, 0x00, 0x00


//--------------------- .nv.info._Z28modifiedDiffusionCoeffKernelPfi --------------------------
	.section	.nv.info._Z28modifiedDiffusionCoeffKernelPfi,"",@"SHT_CUDA_INFO"
	.sectionflags	@""
	.align	4


	//----- nvinfo : EIATTR_CUDA_API_VERSION
	.align		4
        /*0000*/ 	.byte	0x04, 0x37
        /*0002*/ 	.short	(.L_9 - .L_8)
.L_8:
        /*0004*/ 	.word	0x00000082


	//----- nvinfo : EIATTR_KPARAM_INFO
	.align		4
.L_9:
        /*0008*/ 	.byte	0x04, 0x17
        /*000a*/ 	.short	(.L_11 - .L_10)
.L_10:
        /*000c*/ 	.word	0x00000000
        /*0010*/ 	.short	0x0001
        /*0012*/ 	.short	0x0008
        /*0014*/ 	.byte	0x00, 0xf0, 0x11, 0x00


	//----- nvinfo : EIATTR_KPARAM_INFO
	.align		4
.L_11:
        /*0018*/ 	.byte	0x04, 0x17
        /*001a*/ 	.short	(.L_13 - .L_12)
.L_12:
        /*001c*/ 	.word	0x00000000
        /*0020*/ 	.short	0x0000
        /*0022*/ 	.short	0x0000
        /*0024*/ 	.byte	0x00, 0xf5, 0x21, 0x00


	//----- nvinfo : EIATTR_SPARSE_MMA_MASK
	.align		4
.L_13:
        /*0028*/ 	.byte	0x03, 0x50
        /*002a*/ 	.short	0x0000


	//----- nvinfo : EIATTR_MAXREG_COUNT
	.align		4
        /*002c*/ 	.byte	0x03, 0x1b
        /*002e*/ 	.short	0x00ff


	//----- nvinfo : EIATTR_MERCURY_ISA_VERSION
	.align		4
        /*0030*/ 	.byte	0x03, 0x5f
        /*0032*/ 	.short	0x0101


	//----- nvinfo : EIATTR_VRC_CTA_INIT_COUNT
	.align		4
        /*0034*/ 	.byte	0x02, 0x4a
	.zero		1
	.zero		1


	//----- nvinfo : EIATTR_EXIT_INSTR_OFFSETS
	.align		4
        /*0038*/ 	.byte	0x04, 0x1c
        /*003a*/ 	.short	(.L_15 - .L_14)


	//   ....[0]....
.L_14:
        /*003c*/ 	.word	0x00000070


	//   ....[1]....
        /*0040*/ 	.word	0x00000220


	//   ....[2]....
        /*0044*/ 	.word	0x00000240


	//----- nvinfo : EIATTR_CRS_STACK_SIZE
	.align		4
.L_15:
        /*0048*/ 	.byte	0x04, 0x1e
        /*004a*/ 	.short	(.L_17 - .L_16)
.L_16:
        /*004c*/ 	.word	0x00000000


	//----- nvinfo : EIATTR_CBANK_PARAM_SIZE
	.align		4
.L_17:
        /*0050*/ 	.byte	0x03, 0x19
        /*0052*/ 	.short	0x000c


	//----- nvinfo : EIATTR_PARAM_CBANK
	.align		4
        /*0054*/ 	.byte	0x04, 0x0a
        /*0056*/ 	.short	(.L_19 - .L_18)
	.align		4
.L_18:
        /*0058*/ 	.word	index@(.nv.constant0._Z28modifiedDiffusionCoeffKernelPfi)
        /*005c*/ 	.short	0x0380
        /*005e*/ 	.short	0x000c


	//----- nvinfo : EIATTR_SW_WAR
	.align		4
.L_19:
        /*0060*/ 	.byte	0x04, 0x36
        /*0062*/ 	.short	(.L_21 - .L_20)
.L_20:
        /*0064*/ 	.word	0x00000008
.L_21:


//--------------------- .nv.callgraph             --------------------------
	.section	.nv.callgraph,"",@"SHT_CUDA_CALLGRAPH"
	.align	4
	.sectionentsize	8
	.align		4
        /*0000*/ 	.word	0x00000000
	.align		4
        /*0004*/ 	.word	0xffffffff
	.align		4
        /*0008*/ 	.word	0x00000000
	.align		4
        /*000c*/ 	.word	0xfffffffe
	.align		4
        /*0010*/ 	.word	0x00000000
	.align		4
        /*0014*/ 	.word	0xfffffffd
	.align		4
        /*0018*/ 	.word	0x00000000
	.align		4
        /*001c*/ 	.word	0xfffffffc


//--------------------- .text._Z28modifiedDiffusionCoeffKernelPfi --------------------------
	.section	.text._Z28modifiedDiffusionCoeffKernelPfi,"ax",@progbits
	.align	128
        .global         _Z28modifiedDiffusionCoeffKernelPfi
        .type           _Z28modifiedDiffusionCoeffKernelPfi,@function
        .size           _Z28modifiedDiffusionCoeffKernelPfi,(.L_x_7 - _Z28modifiedDiffusionCoeffKernelPfi)
        .other          _Z28modifiedDiffusionCoeffKernelPfi,@"STO_CUDA_ENTRY STV_DEFAULT"
_Z28modifiedDiffusionCoeffKernelPfi:
.text._Z28modifiedDiffusionCoeffKernelPfi:
[----:B------:R-:W-:Y:S01]  /*0000*/  LDC R1, c[0x0][0x37c] ;  /* 0x0000df00ff017b82 */ /* 0x000fe20000000800 */
[----:B------:R-:W0:Y:S07]  /*0010*/  S2R R0, SR_TID.X ;  /* 0x0000000000007919 */ /* 0x000e2e0000002100 */
[----:B------:R-:W0:Y:S01]  /*0020*/  S2UR UR4, SR_CTAID.X ;  /* 0x00000000000479c3 */ /* 0x000e220000002500 */
[----:B------:R-:W1:Y:S07]  /*0030*/  LDCU UR5, c[0x0][0x388] ;  /* 0x00007100ff0577ac */ /* 0x000e6e0008000800 */
[----:B------:R-:W0:Y:S02]  /*0040*/  LDC R5, c[0x0][0x360] ;  /* 0x0000d800ff057b82 */ /* 0x000e240000000800 */
[----:B0-----:R-:W-:-:S05]  /*0050*/  IMAD R5, R5, UR4, R0 ;  /* 0x0000000405057c24 */ /* 0x001fca000f8e0200 */
[----:B-1----:R-:W-:-:S13]  /*0060*/  ISETP.GE.AND P0, PT, R5, UR5, PT ;  /* 0x0000000505007c0c */ /* 0x002fda000bf06270 */
[----:B------:R-:W-:Y:S05]  /*0070*/  @P0 EXIT ;  /* 0x000000000000094d */ /* 0x000fea0003800000 */
[----:B------:R-:W0:Y:S01]  /*0080*/  LDC.64 R2, c[0x0][0x380] ;  /* 0x0000e000ff027b82 */ /* 0x000e220000000a00 */
[----:B------:R-:W1:Y:S01]  /*0090*/  LDCU.64 UR4, c[0x0][0x358] ;  /* 0x00006b00ff0477ac */ /* 0x000e620008000a00 */
[----:B0-----:R-:W-:-:S05]  /*00a0*/  IMAD.WIDE R2, R5, 0x4, R2 ;  /* 0x0000000405027825 */ /* 0x001fca00078e0202 */
[----:B-1----:R-:W2:Y:S01]  /*00b0*/  LDG.E R0, desc[UR4][R2.64] ;  /* 0x0000000402007981 */ /* 0x002ea2000c1e1900 */
[----:B------:R-:W-:Y:S01]  /*00c0*/  BSSY.RECONVERGENT B0, `(.L_x_0) ;  /* 0x0000011000007945 */ /* 0x000fe20003800200 */
[----:B--2---:R-:W-:-:S04]  /*00d0*/  FMUL R0, R0, R0 ;  /* 0x0000000000007220 */ /* 0x004fc80000400000 */
[----:B------:R-:W0:Y:S02]  /*00e0*/  F2F.F64.F32 R4, R0 ;  /* 0x0000000000047310 */ /* 0x000e240000201800 */
[----:B0-----:R-:W-:-:S06]  /*00f0*/  DADD R4, R4, 1 ;  /* 0x3ff0000004047429 */ /* 0x001fcc0000000000 */
[----:B------:R-:W0:Y:S04]  /*0100*/  MUFU.RCP64H R7, R5 ;  /* 0x0000000500077308 */ /* 0x000e280000001800 */
[----:B------:R-:W-:-:S05]  /*0110*/  VIADD R6, R5, 0x300402 ;  /* 0x0030040205067836 */ /* 0x000fca0000000000 */
[----:B------:R-:W-:Y:S01]  /*0120*/  FSETP.GEU.AND P0, PT, |R6|, 5.8789094863358348022e-39, PT ;  /* 0x004004020600780b */ /* 0x000fe20003f0e200 */
[----:B0-----:R-:W-:-:S08]  /*0130*/  DFMA R8, -R4, R6, 1 ;  /* 0x3ff000000408742b */ /* 0x001fd00000000106 */
[----:B------:R-:W-:-:S08]  /*0140*/  DFMA R8, R8, R8, R8 ;  /* 0x000000080808722b */ /* 0x000fd00000000008 */
[----:B------:R-:W-:-:S08]  /*0150*/  DFMA R8, R6, R8, R6 ;  /* 0x000000080608722b */ /* 0x000fd00000000006 */
[----:B------:R-:W-:-:S08]  /*0160*/  DFMA R10, -R4, R8, 1 ;  /* 0x3ff00000040a742b */ /* 0x000fd00000000108 */
[----:B------:R-:W-:Y:S01]  /*0170*/  DFMA R8, R8, R10, R8 ;  /* 0x0000000a0808722b */ /* 0x000fe20000000008 */
[----:B------:R-:W-:Y:S10]  /*0180*/  @P0 BRA `(.L_x_1) ;  /* 0x0000000000100947 */ /* 0x000ff40003800000 */
[----:B------:R-:W-:-:S05]  /*0190*/  LOP3.LUT R0, R5, 0x7fffffff, RZ, 0xc0, !PT ;  /* 0x7fffffff05007812 */ /* 0x000fca00078ec0ff */
[----:B------:R-:W-:Y:S01]  /*01a0*/  VIADD R8, R0, 0xfff00000 ;  /* 0xfff0000000087836 */ /* 0x000fe20000000000 */
[----:B------:R-:W-:-:S07]  /*01b0*/  MOV R0, 0x1d0 ;  /* 0x000001d000007802 */ /* 0x000fce0000000f00 */
[----:B------:R-:W-:Y:S05]  /*01c0*/  CALL.REL.NOINC `($__internal_0_$__cuda_sm20_dblrcp_rn_slowpath_v3) ;  /* 0x0000000000207944 */ /* 0x000fea0003c00000 */
.L_x_1:
[----:B------:R-:W-:Y:S05]  /*01d0*/  BSYNC.RECONVERGENT B0 ;  /* 0x0000000000007941 */ /* 0x000fea0003800200 */
.L_x_0:
[----:B------:R-:W0:Y:S02]  /*01e0*/  F2F.F32.F64 R9, R8 ;  /* 0x0000000800097310 */ /* 0x000e240000301000 */
[----:B0-----:R-:W-:-:S13]  /*01f0*/  FSETP.GT.AND P0, PT, R9, 1, PT ;  /* 0x3f8000000900780b */ /* 0x001fda0003f04000 */
[----:B------:R-:W-:-:S05]  /*0200*/  @P0 IMAD.MOV.U32 R5, RZ, RZ, 0x3f800000 ;  /* 0x3f800000ff050424 */ /* 0x000fca00078e00ff */
[----:B------:R0:W-:Y:S01]  /*0210*/  @P0 STG.E desc[UR4][R2.64], R5 ;  /* 0x0000000502000986 */ /* 0x0001e2000c101904 */
[----:B------:R-:W-:Y:S05]  /*0220*/  @P0 EXIT ;  /* 0x000000000000094d */ /* 0x000fea0003800000 */
[----:B------:R-:W-:Y:S01]  /*0230*/  STG.E desc[UR4][R2.64], R9 ;  /* 0x0000000902007986 */ /* 0x000fe2000c101904 */
[----:B------:R-:W-:Y:S05]  /*0240*/  EXIT ;  /* 0x000000000000794d */ /* 0x000fea0003800000 */
        .weak           $__internal_0_$__cuda_sm20_dblrcp_rn_slowpath_v3
        .type           $__internal_0_$__cuda_sm20_dblrcp_rn_slowpath_v3,@function
        .size           $__internal_0_$__cuda_sm20_dblrcp_rn_slowpath_v3,(.L_x_7 - $__internal_0_$__cuda_sm20_dblrcp_rn_slowpath_v3)
$__internal_0_$__cuda_sm20_dblrcp_rn_slowpath_v3:
[----:B------:R-:W-:Y:S01]  /*0250*/  DSETP.GTU.AND P0, PT, |R4|, +INF , PT ;  /* 0x7ff000000400742a */ /* 0x000fe20003f0c200 */
[----:B------:R-:W-:-:S13]  /*0260*/  BSSY.RECONVERGENT B1, `(.L_x_2) ;  /* 0x0000023000017945 */ /* 0x000fda0003800200 */
[----:B------:R-:W-:Y:S05]  /*0270*/  @P0 BRA `(.L_x_3) ;  /* 0x00000000007c0947 */ /* 0x000fea0003800000 */
[----:B------:R-:W-:-:S04]  /*0280*/  LOP3.LUT R9, R5, 0x7fffffff, RZ, 0xc0, !PT ;  /* 0x7fffffff05097812 */ /* 0x000fc800078ec0ff */
[----:B------:R-:W-:-:S04]  /*0290*/  IADD3 R6, PT, PT, R9, -0x1, RZ ;  /* 0xffffffff09067810 */ /* 0x000fc80007ffe0ff */
[----:B------:R-:W-:-:S13]  /*02a0*/  ISETP.GE.U32.AND P0, PT, R6, 0x7fefffff, PT ;  /* 0x7fefffff0600780c */ /* 0x000fda0003f06070 */
[----:B------:R-:W-:Y:S01]  /*02b0*/  @P0 LOP3.LUT R7, R5, 0x7ff00000, RZ, 0x3c, !PT ;  /* 0x7ff0000005070812 */ /* 0x000fe200078e3cff */
[----:B------:R-:W-:Y:S01]  /*02c0*/  @P0 IMAD.MOV.U32 R6, RZ, RZ, RZ ;  /* 0x000000ffff060224 */ /* 0x000fe200078e00ff */
[----:B------:R-:W-:Y:S06]  /*02d0*/  @P0 BRA `(.L_x_4) ;  /* 0x00000000006c0947 */ /* 0x000fec0003800000 */
[----:B------:R-:W-:-:S13]  /*02e0*/  ISETP.GE.U32.AND P0, PT, R9, 0x1000001, PT ;  /* 0x010000010900780c */ /* 0x000fda0003f06070 */
[----:B------:R-:W-:Y:S05]  /*02f0*/  @!P0 BRA `(.L_x_5) ;  /* 0x0000000000348947 */ /* 0x000fea0003800000 */
[----:B------:R-:W-:Y:S01]  /*0300*/  VIADD R7, R5, 0xc0200000 ;  /* 0xc020000005077836 */ /* 0x000fe20000000000 */
[----:B------:R-:W-:-:S03]  /*0310*/  MOV R6, R4 ;  /* 0x0000000400067202 */ /* 0x000fc60000000f00 */
[----:B------:R-:W0:Y:S03]  /*0320*/  MUFU.RCP64H R9, R7 ;  /* 0x0000000700097308 */ /* 0x000e260000001800 */
[----:B0-----:R-:W-:-:S08]  /*0330*/  DFMA R10, -R6, R8, 1 ;  /* 0x3ff00000060a742b */ /* 0x001fd00000000108 */
[----:B------:R-:W-:-:S08]  /*0340*/  DFMA R10, R10, R10, R10 ;  /* 0x0000000a0a0a722b */ /* 0x000fd0000000000a */
[----:B------:R-:W-:-:S08]  /*0350*/  DFMA R10, R8, R10, R8 ;  /* 0x0000000a080a722b */ /* 0x000fd00000000008 */
[----:B------:R-:W-:-:S08]  /*0360*/  DFMA R8, -R6, R10, 1 ;  /* 0x3ff000000608742b */ /* 0x000fd0000000010a */
[----:B------:R-:W-:-:S08]  /*0370*/  DFMA R8, R10, R8, R10 ;  /* 0x000000080a08722b */ /* 0x000fd0000000000a */
[----:B------:R-:W-:-:S08]  /*0380*/  DMUL R8, R8, 2.2250738585072013831e-308 ;  /* 0x0010000008087828 */ /* 0x000fd00000000000 */
[----:B------:R-:W-:-:S08]  /*0390*/  DFMA R4, -R4, R8, 1 ;  /* 0x3ff000000404742b */ /* 0x000fd00000000108 */
[----:B------:R-:W-:-:S08]  /*03a0*/  DFMA R4, R4, R4, R4 ;  /* 0x000000040404722b */ /* 0x000fd00000000004 */
[----:B------:R-:W-:Y:S01]  /*03b0*/  DFMA R6, R8, R4, R8 ;  /* 0x000000040806722b */ /* 0x000fe20000000008 */
[----:B------:R-:W-:Y:S10]  /*03c0*/  BRA `(.L_x_4) ;  /* 0x0000000000307947 */ /* 0x000ff40003800000 */
.L_x_5:
[----:B------:R-:W-:Y:S01]  /*03d0*/  DMUL R4, R4, 8.11296384146066816958e+31 ;  /* 0x4690000004047828 */ /* 0x000fe20000000000 */
[----:B------:R-:W-:-:S05]  /*03e0*/  IMAD.MOV.U32 R6, RZ, RZ, R8 ;  /* 0x000000ffff067224 */ /* 0x000fca00078e0008 */
[----:B------:R-:W0:Y:S02]  /*03f0*/  MUFU.RCP64H R7, R5 ;  /* 0x0000000500077308 */ /* 0x000e240000001800 */
[----:B0-----:R-:W-:-:S08]  /*0400*/  DFMA R8, -R4, R6, 1 ;  /* 0x3ff000000408742b */ /* 0x001fd00000000106 */
[----:B------:R-:W-:-:S08]  /*0410*/  DFMA R8, R8, R8, R8 ;  /* 0x000000080808722b */ /* 0x000fd00000000008 */
[----:B------:R-:W-:-:S08]  /*0420*/  DFMA R8, R6, R8, R6 ;  /* 0x000000080608722b */ /* 0x000fd00000000006 */
[----:B------:R-:W-:-:S08]  /*0430*/  DFMA R6, -R4, R8, 1 ;  /* 0x3ff000000406742b */ /* 0x000fd00000000108 */
[----:B------:R-:W-:-:S08]  /*0440*/  DFMA R6, R8, R6, R8 ;  /* 0x000000060806722b */ /* 0x000fd00000000008 */
[----:B------:R-:W-:Y:S01]  /*0450*/  DMUL R6, R6, 8.11296384146066816958e+31 ;  /* 0x4690000006067828 */ /* 0x000fe20000000000 */
[----:B------:R-:W-:Y:S10]  /*0460*/  BRA `(.L_x_4) ;  /* 0x0000000000087947 */ /* 0x000ff40003800000 */
.L_x_3:
[----:B------:R-:W-:Y:S01]  /*0470*/  LOP3.LUT R7, R5, 0x80000, RZ, 0xfc, !PT ;  /* 0x0008000005077812 */ /* 0x000fe200078efcff */
[----:B------:R-:W-:-:S07]  /*0480*/  IMAD.MOV.U32 R6, RZ, RZ, R4 ;  /* 0x000000ffff067224 */ /* 0x000fce00078e0004 */
.L_x_4:
[----:B------:R-:W-:Y:S05]  /*0490*/  BSYNC.RECONVERGENT B1 ;  /* 0x0000000000017941 */ /* 0x000fea0003800200 */
.L_x_2:
[----:B------:R-:W-:Y:S02]  /*04a0*/  HFMA2 R5, -RZ, RZ, 0, 0 ;  /* 0x00000000ff057431 */ /* 0x000fe400000001ff */
[----:B------:R-:W-:Y:S01]  /*04b0*/  IMAD.MOV.U32 R4, RZ, RZ, R0 ;  /* 0x000000ffff047224 */ /* 0x000fe200078e0000 */
[----:B------:R-:W-:Y:S01]  /*04c0*/  MOV R8, R6 ;  /* 0x0000000600087202 */ /* 0x000fe20000000f00 */
[----:B------:R-:W-:Y:S02]  /*04d0*/  IMAD.MOV.U32 R9, RZ, RZ, R7 ;  /* 0x000000ffff097224 */ /* 0x000fe400078e0007 */
[----:B------:R-:W-:Y:S05]  /*04e0*/  RET.REL.NODEC R4 `(_Z28modifiedDiffusionCoeffKernelPfi) ;  /* 0xfffffff804c47950 */ /* 0x000fea0003c3ffff */
.L_x_6:
[----:B------:R-:W-:-:S00]  /*04f0*/  BRA `(.L_x_6) ;  /* 0xfffffffc00fc7947 */ /* 0x000fc0000383ffff */
[----:B------:R-:W-:-:S00]  /*0500*/  NOP ;  /* 0x0000000000007918 */ /* 0x000fc00000000000 */
[----:B------:R-:W-:-:S00]  /*0510*/  NOP ;  /* 0x0000000000007918 */ /* 0x000fc00000000000 */
[----:B------:R-:W-:-:S00]  /*0520*/  NOP ;  /* 0x0000000000007918 */ /* 0x000fc00000000000 */
[----:B------:R-:W-:-:S00]  /*0530*/  NOP ;  /* 0x0000000000007918 */ /* 0x000fc00000000000 */
[----:B------:R-:W-:-:S00]  /*0540*/  NOP ;  /* 0x0000000000007918 */ /* 0x000fc00000000000 */
[----:B------:R-:W-:-:S00]  /*0550*/  NOP ;  /* 0x0000000000007918 */ /* 0x000fc00000000000 */
[----:B------:R-:W-:-:S00]  /*0560*/  NOP ;  /* 0x0000000000007918 */ /* 0x000fc00000000000 */
[----:B------:R-:W-:-:S00]  /*0570*/  NOP ;  /* 0x0000000000007918 */ /* 0x000fc00000000000 */
.L_x_7:


//--------------------- .nv.shared.reserved.0     --------------------------
	.section	.nv.shared.reserved.0,"aw",@nobits
	.weak		__nv_reservedSMEM_offset_0_alias
	.size		__nv_reservedSMEM_offset_0_alias, 0, 64
	.other		__nv_reservedSMEM_offset_0_alias,@"STO_CUDA_RESERVED_SHARED STV_DEFAULT"
__nv_reservedSMEM_offset_0_alias:
	.zero		0
	.zero		64


//--------------------- .nv.constant0._Z28modifiedDiffusionCoeffKernelPfi --------------------------
	.section	.nv.constant0._Z28modifiedDiffusionCoeffKernelPfi,"a",@progbits
	.sectionflags	@""
	.align	4
.nv.constant0._Z28modifiedDiffusionCoeffKernelPfi:
	.zero		908


//--------------------- SYMBOLS --------------------------

	.type		.nv.reservedSmem.offset0,@object
	.size		.nv.reservedSmem.offset0,0x4
